//
// Generated by NVIDIA NVVM Compiler
//
// Compiler Build ID: CL-36424714
// Cuda compilation tools, release 13.0, V13.0.88
// Based on NVVM 20.0.0
//

.version 9.0
.target sm_100
.address_size 64

	// .globl	default_function_kernel

.visible .entry default_function_kernel(
	.param .u64 .ptr .align 1 default_function_kernel_param_0,
	.param .u64 .ptr .align 1 default_function_kernel_param_1
)
.maxntid 64
{
	.reg .pred 	%p<17>;
	.reg .b32 	%r<25>;
	.reg .b32 	%f<65>;
	.reg .b64 	%rd<9>;

	ld.param.u64 	%rd1, [default_function_kernel_param_0];
	ld.param.u64 	%rd2, [default_function_kernel_param_1];
	cvta.to.global.u64 	%rd3, %rd2;
	mov.u32 	%r12, %ctaid.x;
	shl.b32 	%r13, %r12, 6;
	mov.u32 	%r14, %tid.x;
	or.b32  	%r1, %r13, %r14;
	mul.wide.u32 	%rd4, %r1, 4;
	add.s64 	%rd5, %rd3, %rd4;
	ld.global.nc.f32 	%f1, [%rd5];
	abs.f32 	%f64, %f1;
	setp.gt.f32 	%p1, %f64, 0f3F800000;
	rcp.approx.ftz.f32 	%f20, %f64;
	selp.f32 	%f21, %f20, %f64, %p1;
	mul.f32 	%f22, %f21, %f21;
	fma.rn.f32 	%f23, %f22, 0f3B2090AA, 0fBC6BE14F;
	fma.rn.f32 	%f24, %f23, %f22, 0f3D23397E;
	fma.rn.f32 	%f25, %f24, %f22, 0fBD948A7A;
	fma.rn.f32 	%f26, %f25, %f22, 0f3DD76B21;
	fma.rn.f32 	%f27, %f26, %f22, 0fBE111E88;
	fma.rn.f32 	%f28, %f27, %f22, 0f3E4CAF60;
	fma.rn.f32 	%f29, %f28, %f22, 0fBEAAAA27;
	mul.f32 	%f30, %f22, %f29;
	fma.rn.f32 	%f31, %f30, %f21, %f21;
	neg.f32 	%f32, %f31;
	fma.rn.f32 	%f33, 0f3F6EE581, 0f3FD774EB, %f32;
	selp.f32 	%f34, %f33, %f31, %p1;
	setp.num.f32 	%p2, %f64, %f64;
	copysign.f32 	%f35, %f1, %f34;
	selp.f32 	%f36, %f35, %f34, %p2;
	abs.f32 	%f3, %f36;
	setp.lt.f32 	%p3, %f64, %f3;
	@%p3 bra 	$L__BB0_12;
	mul.f32 	%f4, %f3, 0f4B000000;
	setp.gtu.f32 	%p4, %f64, %f4;
	@%p4 bra 	$L__BB0_8;
	div.approx.f32 	%f37, %f64, %f3;
	cvt.rzi.f32.f32 	%f62, %f37;
	neg.f32 	%f6, %f3;
	fma.rn.f32 	%f7, %f6, %f62, %f64;
	mov.b32 	%r2, %f7;
	mov.b32 	%r15, %f3;
	setp.lt.u32 	%p5, %r2, %r15;
	@%p5 bra 	$L__BB0_7;
	setp.lt.u32 	%p6, %r2, -2147483647;
	@%p6 bra 	$L__BB0_5;
	add.f32 	%f42, %f62, 0fBF800000;
	setp.lt.f32 	%p9, %f7, %f6;
	add.f32 	%f43, %f42, 0fBF800000;
	selp.f32 	%f62, %f43, %f42, %p9;
	bra.uni 	$L__BB0_7;
$L__BB0_5:
	add.f32 	%f62, %f62, 0f3F800000;
	add.f32 	%f38, %f3, %f3;
	setp.ltu.f32 	%p7, %f7, %f38;
	@%p7 bra 	$L__BB0_7;
	add.f32 	%f39, %f62, 0f3F800000;
	fma.rn.f32 	%f40, %f3, 0fC0400000, %f7;
	setp.ge.f32 	%p8, %f40, 0f00000000;
	add.f32 	%f41, %f39, 0f3F800000;
	selp.f32 	%f62, %f41, %f39, %p8;
$L__BB0_7:
	fma.rn.f32 	%f64, %f6, %f62, %f64;
	bra.uni 	$L__BB0_12;
$L__BB0_8:
	mov.b32 	%r3, %f64;
	mov.b32 	%r16, %f4;
	and.b32  	%r4, %r16, -8388608;
	and.b32  	%r17, %r3, 8388607;
	or.b32  	%r23, %r17, 1065353216;
	and.b32  	%r18, %r16, 8388607;
	or.b32  	%r6, %r18, 1065353216;
	mov.b32 	%f63, %r23;
	sub.s32 	%r19, %r3, %r4;
	add.s32 	%r20, %r19, 192937984;
	and.b32  	%r24, %r20, -8388608;
	setp.eq.s32 	%p10, %r24, 0;
	@%p10 bra 	$L__BB0_11;
	mov.b32 	%f44, %r6;
	rcp.approx.ftz.f32 	%f14, %f44;
	neg.f32 	%f15, %f44;
$L__BB0_10:
	min.u32 	%r21, %r24, 192937984;
	add.s32 	%r22, %r23, %r21;
	mov.b32 	%f45, %r22;
	mul.f32 	%f46, %f14, %f45;
	fma.rn.f32 	%f47, %f15, %f46, %f45;
	fma.rn.f32 	%f48, %f47, %f14, %f46;
	fma.rn.f32 	%f49, %f15, %f48, %f45;
	fma.rz.f32 	%f50, %f49, %f14, %f48;
	cvt.rzi.f32.f32 	%f51, %f50;
	fma.rn.f32 	%f63, %f15, %f51, %f45;
	sub.s32 	%r24, %r24, %r21;
	mov.b32 	%r23, %f63;
	setp.ne.s32 	%p11, %r24, 0;
	setp.ne.s32 	%p12, %r23, 0;
	and.pred  	%p13, %p11, %p12;
	@%p13 bra 	$L__BB0_10;
$L__BB0_11:
	mov.b32 	%f53, %r4;
	setp.leu.f32 	%p14, %f3, 0f00000000;
	setp.gt.u32 	%p15, %r3, 2139095039;
	selp.f32 	%f54, 0f7FFFFFFF, %f53, %p14;
	selp.f32 	%f55, 0f7FFFFFFF, %f54, %p15;
	mul.f32 	%f56, %f63, 0f34000000;
	mul.f32 	%f64, %f55, %f56;
$L__BB0_12:
	cvta.to.global.u64 	%rd6, %rd1;
	abs.f32 	%f57, %f64;
	setp.nan.f32 	%p16, %f57, %f57;
	copysign.f32 	%f58, %f1, %f64;
	selp.f32 	%f59, %f64, %f58, %p16;
	sub.f32 	%f60, %f59, %f1;
	add.f32 	%f61, %f1, %f60;
	add.s64 	%rd8, %rd6, %rd4;
	st.global.f32 	[%rd8], %f61;
	ret;

}


// ===== COMPILED SASS (sm_100) =====

	.target	sm_100

	.elftype	@"ET_EXEC"


//--------------------- .note.nv.tkinfo           --------------------------
	.section	.note.nv.tkinfo,"",@"SHT_NOTE"
	.sectionflags	@"SHF_NOTE_NV_TKINFO"
	.tkinfo
        /*0018*/ 	.word	0x00000002
        /*0030*/ 	.string	""
        /*0030*/ 	.string	"ptxas"
        /*0030*/ 	.string	"Cuda compilation tools, release 13.0, V13.0.88"
        /*0030*/ 	.string	"Build cuda_13.0.r13.0/compiler.36424714_0"
        /*0030*/ 	.string	"-arch sm_100 -m 64 "



//--------------------- .note.nv.cuinfo           --------------------------
	.section	.note.nv.cuinfo,"",@"SHT_NOTE"
	.sectionflags	@"SHF_NOTE_NV_CUINFO"
        /*0018*/ 	.short	0x0002
        /*001a*/ 	.short	0x0064
        /*001c*/ 	.short	0x0082
	.zero		2


//--------------------- .nv.info                  --------------------------
	.section	.nv.info,"",@"SHT_CUDA_INFO"
	.align	4


	//----- nvinfo : EIATTR_REGCOUNT
	.align		4
        /*0000*/ 	.byte	0x04, 0x2f
        /*0002*/ 	.short	(.L_1 - .L_0)
	.align		4
.L_0:
        /*0004*/ 	.word	index@(default_function_kernel)
        /*0008*/ 	.word	0x0000000d


	//----- nvinfo : EIATTR_FRAME_SIZE
	.align		4
.L_1:
        /*000c*/ 	.byte	0x04, 0x11
        /*000e*/ 	.short	(.L_3 - .L_2)
	.align		4
.L_2:
        /*0010*/ 	.word	index@(default_function_kernel)
        /*0014*/ 	.word	0x00000000


	//----- nvinfo : EIATTR_MIN_STACK_SIZE
	.align		4
.L_3:
        /*0018*/ 	.byte	0x04, 0x12
        /*001a*/ 	.short	(.L_5 - .L_4)
	.align		4
.L_4:
        /*001c*/ 	.word	index@(default_function_kernel)
        /*0020*/ 	.word	0x00000000
.L_5:


//--------------------- .nv.compat                --------------------------
	.section	.nv.compat,"",@"SHT_CUDA_COMPAT_INFO"
	.align	4
        /*0000*/ 	.byte	0x02, 0x09, 0x00, 0x00, 0x02, 0x02, 0x01, 0x00, 0x02, 0x05, 0x05, 0x00, 0x03, 0x07, 0x01, 0x01
        /*0010*/ 	.byte	0x02, 0x03, 0x00, 0x00, 0x02, 0x06, 0x01, 0x00, 0x04, 0x0b, 0x08, 0x00, 0x01, 0x00, 0x00, 0x00
        /*0020*/ 	.byte	0x00, 0x00, 0x00, 0x00


//--------------------- .nv.info.default_function_kernel --------------------------
	.section	.nv.info.default_function_kernel,"",@"SHT_CUDA_INFO"
	.sectionflags	@""
	.align	4


	//----- nvinfo : EIATTR_CUDA_API_VERSION
	.align		4
        /*0000*/ 	.byte	0x04, 0x37
        /*0002*/ 	.short	(.L_7 - .L_6)
.L_6:
        /*0004*/ 	.word	0x00000082


	//----- nvinfo : EIATTR_KPARAM_INFO
	.align		4
.L_7:
        /*0008*/ 	.byte	0x04, 0x17
        /*000a*/ 	.short	(.L_9 - .L_8)
.L_8:
        /*000c*/ 	.word	0x00000000
        /*0010*/ 	.short	0x0001
        /*0012*/ 	.short	0x0008
        /*0014*/ 	.byte	0x00, 0xf5, 0x21, 0x00


	//----- nvinfo : EIATTR_KPARAM_INFO
	.align		4
.L_9:
        /*0018*/ 	.byte	0x04, 0x17
        /*001a*/ 	.short	(.L_11 - .L_10)
.L_10:
        /*001c*/ 	.word	0x00000000
        /*0020*/ 	.short	0x0000
        /*0022*/ 	.short	0x0000
        /*0024*/ 	.byte	0x00, 0xf5, 0x21, 0x00


	//----- nvinfo : EIATTR_SPARSE_MMA_MASK
	.align		4
.L_11:
        /*0028*/ 	.byte	0x03, 0x50
        /*002a*/ 	.short	0x0000


	//----- nvinfo : EIATTR_MAXREG_COUNT
	.align		4
        /*002c*/ 	.byte	0x03, 0x1b
        /*002e*/ 	.short	0x00ff


	//----- nvinfo : EIATTR_MERCURY_ISA_VERSION
	.align		4
        /*0030*/ 	.byte	0x03, 0x5f
        /*0032*/ 	.short	0x0101


	//----- nvinfo : EIATTR_VRC_CTA_INIT_COUNT
	.align		4
        /*0034*/ 	.byte	0x02, 0x4a
	.zero		1
	.zero		1


	//----- nvinfo : EIATTR_EXIT_INSTR_OFFSETS
	.align		4
        /*0038*/ 	.byte	0x04, 0x1c
        /*003a*/ 	.short	(.L_13 - .L_12)


	//   ....[0]....
.L_12:
        /*003c*/ 	.word	0x00000680


	//----- nvinfo : EIATTR_MAX_THREADS
	.align		4
.L_13:
        /*0040*/ 	.byte	0x04, 0x05
        /*0042*/ 	.short	(.L_15 - .L_14)
.L_14:
        /*0044*/ 	.word	0x00000040
        /*0048*/ 	.word	0x00000001
        /*004c*/ 	.word	0x00000001


	//----- nvinfo : EIATTR_CRS_STACK_SIZE
	.align		4
.L_15:
        /*0050*/ 	.byte	0x04, 0x1e
        /*0052*/ 	.short	(.L_17 - .L_16)
.L_16:
        /*0054*/ 	.word	0x00000000


	//----- nvinfo : EIATTR_CBANK_PARAM_SIZE
	.align		4
.L_17:
        /*0058*/ 	.byte	0x03, 0x19
        /*005a*/ 	.short	0x0010


	//----- nvinfo : EIATTR_PARAM_CBANK
	.align		4
        /*005c*/ 	.byte	0x04, 0x0a
        /*005e*/ 	.short	(.L_19 - .L_18)
	.align		4
.L_18:
        /*0060*/ 	.word	index@(.nv.constant0.default_function_kernel)
        /*0064*/ 	.short	0x0380
        /*0066*/ 	.short	0x0010


	//----- nvinfo : EIATTR_SW_WAR
	.align		4
.L_19:
        /*0068*/ 	.byte	0x04, 0x36
        /*006a*/ 	.short	(.L_21 - .L_20)
.L_20:
        /*006c*/ 	.word	0x00000008
.L_21:


//--------------------- .nv.callgraph             --------------------------
	.section	.nv.callgraph,"",@"SHT_CUDA_CALLGRAPH"
	.align	4
	.sectionentsize	8
	.align		4
        /*0000*/ 	.word	0x00000000
	.align		4
        /*0004*/ 	.word	0xffffffff
	.align		4
        /*0008*/ 	.word	0x00000000
	.align		4
        /*000c*/ 	.word	0xfffffffe
	.align		4
        /*0010*/ 	.word	0x00000000
	.align		4
        /*0014*/ 	.word	0xfffffffd
	.align		4
        /*0018*/ 	.word	0x00000000
	.align		4
        /*001c*/ 	.word	0xfffffffc


//--------------------- .text.default_function_kernel --------------------------
	.section	.text.default_function_kernel,"ax",@progbits
	.align	128
        .global         default_function_kernel
        .type           default_function_kernel,@function
        .size           default_function_kernel,(.L_x_9 - default_function_kernel)
        .other          default_function_kernel,@"STO_CUDA_ENTRY STV_DEFAULT"
default_function_kernel:
.text.default_function_kernel:
[----:B------:R-:W-:Y:S01]  /*0000*/  LDC R1, c[0x0][0x37c] ;  /* 0x0000df00ff017b82 */ /* 0x000fe20000000800 */
[----:B------:R-:W0:Y:S07]  /*0010*/  S2R R0, SR_TID.X ;  /* 0x0000000000007919 */ /* 0x000e2e0000002100 */
[----:B------:R-:W1:Y:S01]  /*0020*/  S2UR UR4, SR_CTAID.X ;  /* 0x00000000000479c3 */ /* 0x000e620000002500 */
[----:B------:R-:W2:Y:S07]  /*0030*/  LDCU.64 UR6, c[0x0][0x358] ;  /* 0x00006b00ff0677ac */ /* 0x000eae0008000a00 */
[----:B------:R-:W3:Y:S01]  /*0040*/  LDC.64 R2, c[0x0][0x388] ;  /* 0x0000e200ff027b82 */ /* 0x000ee20000000a00 */
[----:B-1----:R-:W-:-:S06]  /*0050*/  USHF.L.U32 UR4, UR4, 0x6, URZ ;  /* 0x0000000604047899 */ /* 0x002fcc00080006ff */
[----:B0-----:R-:W-:-:S05]  /*0060*/  LOP3.LUT R0, R0, UR4, RZ, 0xfc, !PT ;  /* 0x0000000400007c12 */ /* 0x001fca000f8efcff */
[----:B---3--:R-:W-:-:S06]  /*0070*/  IMAD.WIDE.U32 R2, R0, 0x4, R2 ;  /* 0x0000000400027825 */ /* 0x008fcc00078e0002 */
[----:B--2---:R-:W2:Y:S01]  /*0080*/  LDG.E.CONSTANT R2, desc[UR6][R2.64] ;  /* 0x0000000602027981 */ /* 0x004ea2000c1e9900 */
[----:B------:R-:W-:Y:S01]  /*0090*/  HFMA2 R7, -RZ, RZ, 0.890625, -0.00056934356689453125 ;  /* 0x3b2090aaff077431 */ /* 0x000fe200000001ff */
[----:B------:R-:W-:Y:S01]  /*00a0*/  MOV R6, 0x3f6ee581 ;  /* 0x3f6ee58100067802 */ /* 0x000fe20000000f00 */
[----:B------:R-:W-:Y:S01]  /*00b0*/  BSSY.RECONVERGENT B0, `(.L_x_0) ;  /* 0x0000054000007945 */ /* 0x000fe20003800200 */
[----:B--2---:R-:W0:Y:S01]  /*00c0*/  MUFU.RCP R5, |R2| ;  /* 0x4000000200057308 */ /* 0x004e220000001000 */
[----:B------:R-:W-:-:S04]  /*00d0*/  FSETP.GT.AND P0, PT, |R2|, 1, PT ;  /* 0x3f8000000200780b */ /* 0x000fc80003f04200 */
[----:B0-----:R-:W-:-:S05]  /*00e0*/  FSEL R5, R5, |R2|, P0 ;  /* 0x4000000205057208 */ /* 0x001fca0000000000 */
[----:B------:R-:W-:-:S04]  /*00f0*/  FMUL R4, R5, R5 ;  /* 0x0000000505047220 */ /* 0x000fc80000400000 */
[----:B------:R-:W-:-:S04]  /*0100*/  FFMA R7, R4, R7, -0.014396979473531246185 ;  /* 0xbc6be14f04077423 */ /* 0x000fc80000000007 */
[----:B------:R-:W-:-:S04]  /*0110*/  FFMA R7, R4, R7, 0.039849750697612762451 ;  /* 0x3d23397e04077423 */ /* 0x000fc80000000007 */
[----:B------:R-:W-:-:S04]  /*0120*/  FFMA R7, R4, R7, -0.072529748082160949707 ;  /* 0xbd948a7a04077423 */ /* 0x000fc80000000007 */
[----:B------:R-:W-:-:S04]  /*0130*/  FFMA R7, R4, R7, 0.10518480092287063599 ;  /* 0x3dd76b2104077423 */ /* 0x000fc80000000007 */
[----:B------:R-:W-:-:S04]  /*0140*/  FFMA R7, R4, R7, -0.14171802997589111328 ;  /* 0xbe111e8804077423 */ /* 0x000fc80000000007 */
[----:B------:R-:W-:-:S04]  /*0150*/  FFMA R7, R4, R7, 0.19988775253295898438 ;  /* 0x3e4caf6004077423 */ /* 0x000fc80000000007 */
[----:B------:R-:W-:-:S04]  /*0160*/  FFMA R7, R4, R7, -0.33332940936088562012 ;  /* 0xbeaaaa2704077423 */ /* 0x000fc80000000007 */
[----:B------:R-:W-:-:S04]  /*0170*/  FMUL R4, R4, R7 ;  /* 0x0000000704047220 */ /* 0x000fc80000400000 */
[----:B------:R-:W-:-:S04]  /*0180*/  FFMA R5, R5, R4, R5 ;  /* 0x0000000405057223 */ /* 0x000fc80000000005 */
[----:B------:R-:W-:Y:S01]  /*0190*/  @P0 FFMA R5, R6, 1.6832555532455444336, -R5 ;  /* 0x3fd774eb06050823 */ /* 0x000fe20000000805 */
[C---:B------:R-:W-:Y:S01]  /*01a0*/  FSETP.NAN.AND P0, PT, |R2|.reuse, |R2|, PT ;  /* 0x400000020200720b */ /* 0x040fe20003f08200 */
[----:B------:R-:W-:-:S03]  /*01b0*/  FADD R6, |R2|, -RZ ;  /* 0x800000ff02067221 */ /* 0x000fc60000000200 */
[----:B------:R-:W-:-:S04]  /*01c0*/  LOP3.LUT R4, R5, 0x80000000, R2, 0xb8, !PT ;  /* 0x8000000005047812 */ /* 0x000fc800078eb802 */
[----:B------:R-:W-:-:S04]  /*01d0*/  FSEL R5, R4, R5, !P0 ;  /* 0x0000000504057208 */ /* 0x000fc80004000000 */
[----:B------:R-:W-:-:S13]  /*01e0*/  FSETP.GEU.AND P0, PT, |R2|, |R5|, PT ;  /* 0x400000050200720b */ /* 0x000fda0003f0e200 */
[----:B------:R-:W-:Y:S05]  /*01f0*/  @!P0 BRA `(.L_x_1) ;  /* 0x0000000000fc8947 */ /* 0x000fea0003800000 */
[----:B------:R-:W-:-:S05]  /*0200*/  FMUL R3, |R5|, 8388608 ;  /* 0x4b00000005037820 */ /* 0x000fca0000400200 */
[----:B------:R-:W-:-:S13]  /*0210*/  FSETP.GTU.AND P0, PT, R6, R3, PT ;  /* 0x000000030600720b */ /* 0x000fda0003f0c000 */
[----:B------:R-:W-:Y:S05]  /*0220*/  @P0 BRA `(.L_x_2) ;  /* 0x0000000000780947 */ /* 0x000fea0003800000 */
[C---:B------:R-:W-:Y:S01]  /*0230*/  FMUL R4, |R5|.reuse, 16777216 ;  /* 0x4b80000005047820 */ /* 0x040fe20000400200 */
[C---:B------:R-:W-:Y:S01]  /*0240*/  FSETP.GEU.AND P0, PT, |R5|.reuse, 1.175494350822287508e-38, PT ;  /* 0x008000000500780b */ /* 0x040fe20003f0e200 */
[----:B------:R-:W-:Y:S01]  /*0250*/  FMUL R3, R6, 16777216 ;  /* 0x4b80000006037820 */ /* 0x000fe20000400000 */
[----:B------:R-:W-:Y:S01]  /*0260*/  FADD R7, |R5|, -RZ ;  /* 0x800000ff05077221 */ /* 0x000fe20000000200 */
[----:B------:R-:W-:Y:S01]  /*0270*/  BSSY.RECONVERGENT B1, `(.L_x_3) ;  /* 0x0000017000017945 */ /* 0x000fe20003800200 */
[----:B------:R-:W-:Y:S02]  /*0280*/  FSEL R4, R4, |R5|, !P0 ;  /* 0x4000000504047208 */ /* 0x000fe40004000000 */
[----:B------:R-:W-:-:S04]  /*0290*/  FSEL R3, R3, R6, !P0 ;  /* 0x0000000603037208 */ /* 0x000fc80004000000 */
[----:B------:R-:W0:Y:S02]  /*02a0*/  MUFU.RCP R4, R4 ;  /* 0x0000000400047308 */ /* 0x000e240000001000 */
[----:B0-----:R-:W-:-:S06]  /*02b0*/  FMUL R3, R4, R3 ;  /* 0x0000000304037220 */ /* 0x001fcc0000400000 */
[----:B------:R-:W0:Y:S02]  /*02c0*/  FRND.TRUNC R3, R3 ;  /* 0x0000000300037307 */ /* 0x000e24000020d000 */
[----:B0-----:R-:W-:-:S05]  /*02d0*/  FFMA R8, -|R5|, R3, R6 ;  /* 0x0000000305087223 */ /* 0x001fca0000000306 */
[----:B------:R-:W-:-:S13]  /*02e0*/  ISETP.GE.U32.AND P0, PT, R8, R7, PT ;  /* 0x000000070800720c */ /* 0x000fda0003f06070 */
[----:B------:R-:W-:Y:S05]  /*02f0*/  @!P0 BRA `(.L_x_4) ;  /* 0x0000000000388947 */ /* 0x000fea0003800000 */
[----:B------:R-:W-:-:S04]  /*0300*/  ISETP.GE.U32.AND P0, PT, R8, -0x7fffffff, PT ;  /* 0x800000010800780c */ /* 0x000fc80003f06070 */
[----:B------:R-:W-:-:S09]  /*0310*/  FSETP.GEU.OR P1, PT, R8, -|R5|, !P0 ;  /* 0xc00000050800720b */ /* 0x000fd2000472e400 */
[----:B------:R-:W-:-:S04]  /*0320*/  @P0 FADD R4, R3, -1 ;  /* 0xbf80000003040421 */ /* 0x000fc80000000000 */
[----:B------:R-:W-:-:S05]  /*0330*/  @!P1 FADD R4, R4, -1 ;  /* 0xbf80000004049421 */ /* 0x000fca0000000000 */
[----:B------:R-:W-:Y:S01]  /*0340*/  @P0 MOV R3, R4 ;  /* 0x0000000400030202 */ /* 0x000fe20000000f00 */
[----:B------:R-:W-:Y:S06]  /*0350*/  @P0 BRA `(.L_x_4) ;  /* 0x0000000000200947 */ /* 0x000fec0003800000 */
[----:B------:R-:W-:Y:S01]  /*0360*/  FADD R4, |R5|, |R5| ;  /* 0x4000000505047221 */ /* 0x000fe20000000200 */
[----:B------:R-:W-:-:S04]  /*0370*/  FADD R3, R3, 1 ;  /* 0x3f80000003037421 */ /* 0x000fc80000000000 */
[----:B------:R-:W-:-:S13]  /*0380*/  FSETP.GE.AND P0, PT, R8, R4, PT ;  /* 0x000000040800720b */ /* 0x000fda0003f06000 */
[----:B------:R-:W-:-:S05]  /*0390*/  @P0 FFMA R4, |R5|, -3, R8 ;  /* 0xc040000005040823 */ /* 0x000fca0000000208 */
[----:B------:R-:W-:Y:S01]  /*03a0*/  FSETP.GE.AND P1, PT, R4, RZ, P0 ;  /* 0x000000ff0400720b */ /* 0x000fe20000726000 */
[----:B------:R-:W-:-:S12]  /*03b0*/  @P0 FADD R4, R3, 1 ;  /* 0x3f80000003040421 */ /* 0x000fd80000000000 */
[----:B------:R-:W-:-:S05]  /*03c0*/  @P1 FADD R4, R4, 1 ;  /* 0x3f80000004041421 */ /* 0x000fca0000000000 */
[----:B------:R-:W-:-:S07]  /*03d0*/  @P0 MOV R3, R4 ;  /* 0x0000000400030202 */ /* 0x000fce0000000f00 */
.L_x_4:
[----:B------:R-:W-:Y:S05]  /*03e0*/  BSYNC.RECONVERGENT B1 ;  /* 0x0000000000017941 */ /* 0x000fea0003800200 */
.L_x_3:
[----:B------:R-:W-:Y:S01]  /*03f0*/  FFMA R6, -|R5|, R3, R6 ;  /* 0x0000000305067223 */ /* 0x000fe20000000306 */
[----:B------:R-:W-:Y:S06]  /*0400*/  BRA `(.L_x_1) ;  /* 0x0000000000787947 */ /* 0x000fec0003800000 */
.L_x_2:
[----:B------:R-:W-:Y:S01]  /*0410*/  LOP3.LUT R7, R3, 0xff800000, RZ, 0xc0, !PT ;  /* 0xff80000003077812 */ /* 0x000fe200078ec0ff */
[----:B------:R-:W-:Y:S01]  /*0420*/  BSSY.RECONVERGENT B1, `(.L_x_5) ;  /* 0x000001a000017945 */ /* 0x000fe20003800200 */
[----:B------:R-:W-:Y:S02]  /*0430*/  FSETP.GT.AND P2, PT, |R5|, RZ, PT ;  /* 0x000000ff0500720b */ /* 0x000fe40003f44200 */
[C---:B------:R-:W-:Y:S02]  /*0440*/  IADD3 R8, PT, PT, R6.reuse, 0xb800000, -R7 ;  /* 0x0b80000006087810 */ /* 0x040fe40007ffe807 */
[----:B------:R-:W-:Y:S02]  /*0450*/  LOP3.LUT R4, R6, 0x7fffff, RZ, 0xc0, !PT ;  /* 0x007fffff06047812 */ /* 0x000fe400078ec0ff */
[----:B------:R-:W-:Y:S02]  /*0460*/  LOP3.LUT P1, R8, R8, 0xff800000, RZ, 0xc0, !PT ;  /* 0xff80000008087812 */ /* 0x000fe4000782c0ff */
[----:B------:R-:W-:-:S02]  /*0470*/  ISETP.GT.U32.AND P0, PT, R6, 0x7f7fffff, PT ;  /* 0x7f7fffff0600780c */ /* 0x000fc40003f04070 */
[----:B------:R-:W-:Y:S02]  /*0480*/  FSEL R7, R7, +QNAN , P2 ;  /* 0x7fffffff07077808 */ /* 0x000fe40001000000 */
[----:B------:R-:W-:Y:S02]  /*0490*/  LOP3.LUT R4, R4, 0x3f800000, RZ, 0xfc, !PT ;  /* 0x3f80000004047812 */ /* 0x000fe400078efcff */
[----:B------:R-:W-:-:S05]  /*04a0*/  FSEL R10, R7, +QNAN , !P0 ;  /* 0x7fffffff070a7808 */ /* 0x000fca0004000000 */
[----:B------:R-:W-:Y:S05]  /*04b0*/  @!P1 BRA `(.L_x_6) ;  /* 0x0000000000409947 */ /* 0x000fea0003800000 */
[----:B------:R-:W-:-:S04]  /*04c0*/  LOP3.LUT R3, R3, 0x7fffff, RZ, 0xc0, !PT ;  /* 0x007fffff03037812 */ /* 0x000fc800078ec0ff */
[----:B------:R-:W-:-:S04]  /*04d0*/  LOP3.LUT R3, R3, 0x3f800000, RZ, 0xfc, !PT ;  /* 0x3f80000003037812 */ /* 0x000fc800078efcff */
[----:B------:R0:W1:Y:S03]  /*04e0*/  MUFU.RCP R5, R3 ;  /* 0x0000000300057308 */ /* 0x0000660000001000 */
.L_x_7:
[----:B------:R-:W-:-:S04]  /*04f0*/  VIMNMX.U32 R7, PT, PT, R8, 0xb800000, PT ;  /* 0x0b80000008077848 */ /* 0x000fc80003fe0000 */
[C---:B------:R-:W-:Y:S02]  /*0500*/  IADD3 R4, PT, PT, R7.reuse, R4, RZ ;  /* 0x0000000407047210 */ /* 0x040fe40007ffe0ff */
[----:B------:R-:W-:-:S03]  /*0510*/  IADD3 R8, PT, PT, -R7, R8, RZ ;  /* 0x0000000807087210 */ /* 0x000fc60007ffe1ff */
[----:B-1----:R-:W-:Y:S01]  /*0520*/  FMUL R6, R5, R4 ;  /* 0x0000000405067220 */ /* 0x002fe20000400000 */
[----:B------:R-:W-:-:S03]  /*0530*/  ISETP.NE.AND P1, PT, R8, RZ, PT ;  /* 0x000000ff0800720c */ /* 0x000fc60003f25270 */
[----:B------:R-:W-:-:S04]  /*0540*/  FFMA R9, -R3, R6, R4 ;  /* 0x0000000603097223 */ /* 0x000fc80000000104 */
[----:B------:R-:W-:-:S04]  /*0550*/  FFMA R9, R5, R9, R6 ;  /* 0x0000000905097223 */ /* 0x000fc80000000006 */
[----:B------:R-:W-:-:S04]  /*0560*/  FFMA R6, -R3, R9, R4 ;  /* 0x0000000903067223 */ /* 0x000fc80000000104 */
[----:B------:R-:W-:-:S06]  /*0570*/  FFMA.RZ R6, R5, R6, R9 ;  /* 0x0000000605067223 */ /* 0x000fcc000000c009 */
[----:B------:R-:W1:Y:S02]  /*0580*/  FRND.TRUNC R6, R6 ;  /* 0x0000000600067307 */ /* 0x000e64000020d000 */
[----:B-1----:R-:W-:-:S05]  /*0590*/  FFMA R4, -R3, R6, R4 ;  /* 0x0000000603047223 */ /* 0x002fca0000000104 */
[----:B------:R-:W-:-:S13]  /*05a0*/  ISETP.NE.AND P0, PT, R4, RZ, PT ;  /* 0x000000ff0400720c */ /* 0x000fda0003f05270 */
[----:B------:R-:W-:Y:S05]  /*05b0*/  @P0 BRA P1, `(.L_x_7) ;  /* 0xfffffffc00cc0947 */ /* 0x000fea000083ffff */
.L_x_6:
[----:B------:R-:W-:Y:S05]  /*05c0*/  BSYNC.RECONVERGENT B1 ;  /* 0x0000000000017941 */ /* 0x000fea0003800200 */
.L_x_5:
[----:B0-----:R-:W-:-:S04]  /*05d0*/  FMUL R3, R4, 1.1920928955078125e-07 ;  /* 0x3400000004037820 */ /* 0x001fc80000400000 */
[----:B------:R-:W-:-:S07]  /*05e0*/  FMUL R6, R10, R3 ;  /* 0x000000030a067220 */ /* 0x000fce0000400000 */
.L_x_1:
[----:B------:R-:W-:Y:S05]  /*05f0*/  BSYNC.RECONVERGENT B0 ;  /* 0x0000000000007941 */ /* 0x000fea0003800200 */
.L_x_0:
[----:B------:R-:W0:Y:S01]  /*0600*/  LDC.64 R4, c[0x0][0x380] ;  /* 0x0000e000ff047b82 */ /* 0x000e220000000a00 */
[C---:B------:R-:W-:Y:S02]  /*0610*/  FSETP.NAN.AND P0, PT, |R6|.reuse, |R6|, PT ;  /* 0x400000060600720b */ /* 0x040fe40003f08200 */
[----:B------:R-:W-:-:S04]  /*0620*/  LOP3.LUT R3, R6, 0x80000000, R2, 0xb8, !PT ;  /* 0x8000000006037812 */ /* 0x000fc800078eb802 */
[----:B------:R-:W-:-:S05]  /*0630*/  FSEL R3, R6, R3, P0 ;  /* 0x0000000306037208 */ /* 0x000fca0000000000 */
[----:B------:R-:W-:-:S04]  /*0640*/  FADD R3, -R2, R3 ;  /* 0x0000000302037221 */ /* 0x000fc80000000100 */
[----:B------:R-:W-:Y:S01]  /*0650*/  FADD R3, R2, R3 ;  /* 0x0000000302037221 */ /* 0x000fe20000000000 */
[----:B0-----:R-:W-:-:S05]  /*0660*/  IMAD.WIDE.U32 R4, R0, 0x4, R4 ;  /* 0x0000000400047825 */ /* 0x001fca00078e0004 */
[----:B------:R-:W-:Y:S01]  /*0670*/  STG.E desc[UR6][R4.64], R3 ;  /* 0x0000000304007986 */ /* 0x000fe2000c101906 */
[----:B------:R-:W-:Y:S05]  /*0680*/  EXIT ;  /* 0x000000000000794d */ /* 0x000fea0003800000 */
.L_x_8:
[----:B------:R-:W-:-:S00]  /*0690*/  BRA `(.L_x_8) ;  /* 0xfffffffc00fc7947 */ /* 0x000fc0000383ffff */
[----:B------:R-:W-:-:S00]  /*06a0*/  NOP ;  /* 0x0000000000007918 */ /* 0x000fc00000000000 */
        /* <DEDUP_REMOVED lines=13> */
.L_x_9:


//--------------------- .nv.shared.reserved.0     --------------------------
	.section	.nv.shared.reserved.0,"aw",@nobits
	.weak		__nv_reservedSMEM_offset_0_alias
	.size		__nv_reservedSMEM_offset_0_alias, 0, 64
	.other		__nv_reservedSMEM_offset_0_alias,@"STO_CUDA_RESERVED_SHARED STV_DEFAULT"
__nv_reservedSMEM_offset_0_alias:
	.zero		0
	.zero		64


//--------------------- .nv.constant0.default_function_kernel --------------------------
	.section	.nv.constant0.default_function_kernel,"a",@progbits
	.sectionflags	@""
	.align	4
.nv.constant0.default_function_kernel:
	.zero		912


//--------------------- SYMBOLS --------------------------

	.type		.nv.reservedSmem.offset0,@object
	.size		.nv.reservedSmem.offset0,0x4
